//
// Generated by NVIDIA NVVM Compiler
//
// Compiler Build ID: CL-36424714
// Cuda compilation tools, release 13.0, V13.0.88
// Based on NVVM 20.0.0
//

.version 9.0
.target sm_100
.address_size 64

	// .globl	_Z3fuyPhS_PiPjjjjff

.visible .entry _Z3fuyPhS_PiPjjjjff(
	.param .u64 .ptr .align 1 _Z3fuyPhS_PiPjjjjff_param_0,
	.param .u64 .ptr .align 1 _Z3fuyPhS_PiPjjjjff_param_1,
	.param .u64 .ptr .align 1 _Z3fuyPhS_PiPjjjjff_param_2,
	.param .u64 .ptr .align 1 _Z3fuyPhS_PiPjjjjff_param_3,
	.param .u32 _Z3fuyPhS_PiPjjjjff_param_4,
	.param .u32 _Z3fuyPhS_PiPjjjjff_param_5,
	.param .u32 _Z3fuyPhS_PiPjjjjff_param_6,
	.param .f32 _Z3fuyPhS_PiPjjjjff_param_7,
	.param .f32 _Z3fuyPhS_PiPjjjjff_param_8
)
{
	.reg .pred 	%p<16>;
	.reg .b16 	%rs<10>;
	.reg .b32 	%r<85>;
	.reg .b32 	%f<124>;
	.reg .b64 	%rd<30>;

	ld.param.u64 	%rd2, [_Z3fuyPhS_PiPjjjjff_param_0];
	ld.param.u64 	%rd3, [_Z3fuyPhS_PiPjjjjff_param_1];
	ld.param.u64 	%rd4, [_Z3fuyPhS_PiPjjjjff_param_2];
	ld.param.u64 	%rd5, [_Z3fuyPhS_PiPjjjjff_param_3];
	ld.param.u32 	%r22, [_Z3fuyPhS_PiPjjjjff_param_4];
	ld.param.u32 	%r19, [_Z3fuyPhS_PiPjjjjff_param_5];
	ld.param.u32 	%r20, [_Z3fuyPhS_PiPjjjjff_param_6];
	ld.param.f32 	%f11, [_Z3fuyPhS_PiPjjjjff_param_7];
	ld.param.f32 	%f12, [_Z3fuyPhS_PiPjjjjff_param_8];
	mov.u32 	%r23, %ctaid.x;
	mov.u32 	%r24, %ntid.x;
	mov.u32 	%r25, %tid.x;
	mad.lo.s32 	%r1, %r23, %r24, %r25;
	setp.ge.u32 	%p1, %r1, %r22;
	@%p1 bra 	$L__BB0_2;
	cvta.to.global.u64 	%rd6, %rd5;
	mul.wide.u32 	%rd7, %r1, 4;
	add.s64 	%rd8, %rd6, %rd7;
	ld.global.u32 	%r79, [%rd8];
$L__BB0_2:
	mul.lo.s32 	%r4, %r20, %r19;
	setp.ge.u32 	%p2, %r79, %r4;
	@%p2 bra 	$L__BB0_6;
	cvta.to.global.u64 	%rd9, %rd4;
	cvta.to.global.u64 	%rd10, %rd2;
	cvt.s64.s32 	%rd11, %r79;
	cvta.to.global.u64 	%rd12, %rd3;
	add.s64 	%rd1, %rd12, %rd11;
	st.global.u8 	[%rd1], %r79;
	add.s64 	%rd13, %rd10, %rd11;
	ld.global.u8 	%rs1, [%rd13];
	setp.lt.u32 	%p3, %r79, %r19;
	selp.b32 	%r27, 0, %r19, %p3;
	sub.s32 	%r28, %r79, %r27;
	cvt.s64.s32 	%rd14, %r28;
	add.s64 	%rd15, %rd10, %rd14;
	ld.global.u8 	%r29, [%rd15];
	mul.wide.s32 	%rd16, %r28, 4;
	add.s64 	%rd17, %rd9, %rd16;
	ld.global.u32 	%r30, [%rd17];
	setp.gt.s32 	%p4, %r30, -1;
	sub.s32 	%r31, %r4, %r19;
	setp.lt.u32 	%p5, %r79, %r31;
	selp.b32 	%r32, %r19, 0, %p5;
	add.s32 	%r33, %r32, %r79;
	cvt.s64.s32 	%rd18, %r32;
	add.s64 	%rd19, %rd13, %rd18;
	ld.global.u8 	%r34, [%rd19];
	mul.wide.s32 	%rd20, %r33, 4;
	add.s64 	%rd21, %rd9, %rd20;
	ld.global.u32 	%r35, [%rd21];
	setp.gt.s32 	%p6, %r35, -1;
	rem.u32 	%r36, %r79, %r19;
	setp.ne.s32 	%p7, %r36, 0;
	selp.s32 	%r37, -1, 0, %p7;
	add.s32 	%r38, %r79, %r37;
	selp.s64 	%rd22, -1, 0, %p7;
	add.s64 	%rd23, %rd13, %rd22;
	ld.global.u8 	%r39, [%rd23];
	mul.wide.s32 	%rd24, %r38, 4;
	add.s64 	%rd25, %rd9, %rd24;
	ld.global.u32 	%r40, [%rd25];
	setp.gt.s32 	%p8, %r40, -1;
	add.s32 	%r41, %r19, -1;
	setp.lt.u32 	%p9, %r36, %r41;
	selp.u32 	%r42, 1, 0, %p9;
	add.s32 	%r43, %r79, %r42;
	selp.u64 	%rd26, 1, 0, %p9;
	add.s64 	%rd27, %rd13, %rd26;
	ld.global.u8 	%r44, [%rd27];
	mul.wide.s32 	%rd28, %r43, 4;
	add.s64 	%rd29, %rd9, %rd28;
	ld.global.u32 	%r45, [%rd29];
	setp.gt.s32 	%p10, %r45, -1;
	mul.f32 	%f1, %f12, 0f3F000000;
	selp.b32 	%r46, 1, 2, %p4;
	cvt.rn.f32.u32 	%f2, %r46;
	selp.b32 	%r47, 1, 2, %p6;
	cvt.rn.f32.u32 	%f3, %r47;
	selp.b32 	%r48, 1, 2, %p8;
	cvt.rn.f32.u32 	%f4, %r48;
	selp.b32 	%r49, 1, 2, %p10;
	cvt.rn.f32.u32 	%f5, %r49;
	cvt.rn.f32.u16 	%f6, %rs1;
	sub.s32 	%r83, 1, %r29;
	sub.s32 	%r82, 1, %r34;
	sub.s32 	%r81, 1, %r39;
	sub.s32 	%r80, 1, %r44;
	mov.f32 	%f123, 0f00000000;
	mov.f32 	%f122, 0f7F7FFFFF;
	mov.b32 	%r84, 3;
$L__BB0_4:
	cvt.u16.u32 	%rs2, %r84;
	add.s16 	%rs3, %rs2, -3;
	and.b16  	%rs4, %rs3, 255;
	add.s32 	%r50, %r83, -1;
	abs.s32 	%r51, %r50;
	cvt.rn.f32.u32 	%f15, %r51;
	lg2.approx.f32 	%f16, %f15;
	mul.f32 	%f17, %f11, %f16;
	ex2.approx.f32 	%f18, %f17;
	fma.rn.f32 	%f19, %f18, %f2, 0f00000000;
	add.s32 	%r52, %r82, -1;
	abs.s32 	%r53, %r52;
	cvt.rn.f32.u32 	%f20, %r53;
	lg2.approx.f32 	%f21, %f20;
	mul.f32 	%f22, %f11, %f21;
	ex2.approx.f32 	%f23, %f22;
	fma.rn.f32 	%f24, %f23, %f3, %f19;
	add.s32 	%r54, %r81, -1;
	abs.s32 	%r55, %r54;
	cvt.rn.f32.u32 	%f25, %r55;
	lg2.approx.f32 	%f26, %f25;
	mul.f32 	%f27, %f11, %f26;
	ex2.approx.f32 	%f28, %f27;
	fma.rn.f32 	%f29, %f28, %f4, %f24;
	add.s32 	%r56, %r80, -1;
	abs.s32 	%r57, %r56;
	cvt.rn.f32.u32 	%f30, %r57;
	lg2.approx.f32 	%f31, %f30;
	mul.f32 	%f32, %f11, %f31;
	ex2.approx.f32 	%f33, %f32;
	fma.rn.f32 	%f34, %f33, %f5, %f29;
	cvt.rn.f32.u16 	%f35, %rs4;
	sub.f32 	%f36, %f35, %f6;
	abs.f32 	%f37, %f36;
	fma.rn.f32 	%f38, %f1, %f34, %f37;
	add.f32 	%f39, %f38, 0f00000000;
	setp.lt.f32 	%p11, %f38, %f122;
	selp.f32 	%f40, %f35, %f123, %p11;
	selp.f32 	%f41, %f39, %f122, %p11;
	add.s16 	%rs5, %rs2, -2;
	and.b16  	%rs6, %rs5, 255;
	abs.s32 	%r58, %r83;
	cvt.rn.f32.u32 	%f42, %r58;
	lg2.approx.f32 	%f43, %f42;
	mul.f32 	%f44, %f11, %f43;
	ex2.approx.f32 	%f45, %f44;
	fma.rn.f32 	%f46, %f45, %f2, 0f00000000;
	abs.s32 	%r59, %r82;
	cvt.rn.f32.u32 	%f47, %r59;
	lg2.approx.f32 	%f48, %f47;
	mul.f32 	%f49, %f11, %f48;
	ex2.approx.f32 	%f50, %f49;
	fma.rn.f32 	%f51, %f50, %f3, %f46;
	abs.s32 	%r60, %r81;
	cvt.rn.f32.u32 	%f52, %r60;
	lg2.approx.f32 	%f53, %f52;
	mul.f32 	%f54, %f11, %f53;
	ex2.approx.f32 	%f55, %f54;
	fma.rn.f32 	%f56, %f55, %f4, %f51;
	abs.s32 	%r61, %r80;
	cvt.rn.f32.u32 	%f57, %r61;
	lg2.approx.f32 	%f58, %f57;
	mul.f32 	%f59, %f11, %f58;
	ex2.approx.f32 	%f60, %f59;
	fma.rn.f32 	%f61, %f60, %f5, %f56;
	cvt.rn.f32.u16 	%f62, %rs6;
	sub.f32 	%f63, %f62, %f6;
	abs.f32 	%f64, %f63;
	fma.rn.f32 	%f65, %f1, %f61, %f64;
	add.f32 	%f66, %f65, 0f00000000;
	setp.lt.f32 	%p12, %f65, %f41;
	selp.f32 	%f67, %f62, %f40, %p12;
	selp.f32 	%f68, %f66, %f41, %p12;
	add.s16 	%rs7, %rs2, -1;
	and.b16  	%rs8, %rs7, 255;
	add.s32 	%r62, %r83, 1;
	abs.s32 	%r63, %r62;
	cvt.rn.f32.u32 	%f69, %r63;
	lg2.approx.f32 	%f70, %f69;
	mul.f32 	%f71, %f11, %f70;
	ex2.approx.f32 	%f72, %f71;
	fma.rn.f32 	%f73, %f72, %f2, 0f00000000;
	add.s32 	%r64, %r82, 1;
	abs.s32 	%r65, %r64;
	cvt.rn.f32.u32 	%f74, %r65;
	lg2.approx.f32 	%f75, %f74;
	mul.f32 	%f76, %f11, %f75;
	ex2.approx.f32 	%f77, %f76;
	fma.rn.f32 	%f78, %f77, %f3, %f73;
	add.s32 	%r66, %r81, 1;
	abs.s32 	%r67, %r66;
	cvt.rn.f32.u32 	%f79, %r67;
	lg2.approx.f32 	%f80, %f79;
	mul.f32 	%f81, %f11, %f80;
	ex2.approx.f32 	%f82, %f81;
	fma.rn.f32 	%f83, %f82, %f4, %f78;
	add.s32 	%r68, %r80, 1;
	abs.s32 	%r69, %r68;
	cvt.rn.f32.u32 	%f84, %r69;
	lg2.approx.f32 	%f85, %f84;
	mul.f32 	%f86, %f11, %f85;
	ex2.approx.f32 	%f87, %f86;
	fma.rn.f32 	%f88, %f87, %f5, %f83;
	cvt.rn.f32.u16 	%f89, %rs8;
	sub.f32 	%f90, %f89, %f6;
	abs.f32 	%f91, %f90;
	fma.rn.f32 	%f92, %f1, %f88, %f91;
	add.f32 	%f93, %f92, 0f00000000;
	setp.lt.f32 	%p13, %f92, %f68;
	selp.f32 	%f94, %f89, %f67, %p13;
	selp.f32 	%f95, %f93, %f68, %p13;
	and.b16  	%rs9, %rs2, 255;
	add.s32 	%r70, %r83, 2;
	abs.s32 	%r71, %r70;
	cvt.rn.f32.u32 	%f96, %r71;
	lg2.approx.f32 	%f97, %f96;
	mul.f32 	%f98, %f11, %f97;
	ex2.approx.f32 	%f99, %f98;
	fma.rn.f32 	%f100, %f99, %f2, 0f00000000;
	add.s32 	%r72, %r82, 2;
	abs.s32 	%r73, %r72;
	cvt.rn.f32.u32 	%f101, %r73;
	lg2.approx.f32 	%f102, %f101;
	mul.f32 	%f103, %f11, %f102;
	ex2.approx.f32 	%f104, %f103;
	fma.rn.f32 	%f105, %f104, %f3, %f100;
	add.s32 	%r74, %r81, 2;
	abs.s32 	%r75, %r74;
	cvt.rn.f32.u32 	%f106, %r75;
	lg2.approx.f32 	%f107, %f106;
	mul.f32 	%f108, %f11, %f107;
	ex2.approx.f32 	%f109, %f108;
	fma.rn.f32 	%f110, %f109, %f4, %f105;
	add.s32 	%r76, %r80, 2;
	abs.s32 	%r77, %r76;
	cvt.rn.f32.u32 	%f111, %r77;
	lg2.approx.f32 	%f112, %f111;
	mul.f32 	%f113, %f11, %f112;
	ex2.approx.f32 	%f114, %f113;
	fma.rn.f32 	%f115, %f114, %f5, %f110;
	cvt.rn.f32.u16 	%f116, %rs9;
	sub.f32 	%f117, %f116, %f6;
	abs.f32 	%f118, %f117;
	fma.rn.f32 	%f119, %f1, %f115, %f118;
	add.f32 	%f120, %f119, 0f00000000;
	setp.lt.f32 	%p14, %f119, %f95;
	selp.f32 	%f123, %f116, %f94, %p14;
	selp.f32 	%f122, %f120, %f95, %p14;
	add.s32 	%r84, %r84, 4;
	add.s32 	%r83, %r83, 4;
	add.s32 	%r82, %r82, 4;
	add.s32 	%r81, %r81, 4;
	add.s32 	%r80, %r80, 4;
	setp.ne.s32 	%p15, %r84, 259;
	@%p15 bra 	$L__BB0_4;
	add.f32 	%f121, %f123, 0f3F000000;
	cvt.rzi.u32.f32 	%r78, %f121;
	st.global.u8 	[%rd1], %r78;
$L__BB0_6:
	ret;

}


// ===== COMPILED SASS (sm_100) =====

	.target	sm_100

	.elftype	@"ET_EXEC"


//--------------------- .note.nv.tkinfo           --------------------------
	.section	.note.nv.tkinfo,"",@"SHT_NOTE"
	.sectionflags	@"SHF_NOTE_NV_TKINFO"
	.tkinfo
        /*0018*/ 	.word	0x00000002
        /*0030*/ 	.string	""
        /*0030*/ 	.string	"ptxas"
        /*0030*/ 	.string	"Cuda compilation tools, release 13.0, V13.0.88"
        /*0030*/ 	.string	"Build cuda_13.0.r13.0/compiler.36424714_0"
        /*0030*/ 	.string	"-arch sm_100 -m 64 "



//--------------------- .note.nv.cuinfo           --------------------------
	.section	.note.nv.cuinfo,"",@"SHT_NOTE"
	.sectionflags	@"SHF_NOTE_NV_CUINFO"
        /*0018*/ 	.short	0x0002
        /*001a*/ 	.short	0x0064
        /*001c*/ 	.short	0x0082
	.zero		2


//--------------------- .nv.info                  --------------------------
	.section	.nv.info,"",@"SHT_CUDA_INFO"
	.align	4


	//----- nvinfo : EIATTR_REGCOUNT
	.align		4
        /*0000*/ 	.byte	0x04, 0x2f
        /*0002*/ 	.short	(.L_1 - .L_0)
	.align		4
.L_0:
        /*0004*/ 	.word	index@(_Z3fuyPhS_PiPjjjjff)
        /*0008*/ 	.word	0x00000020


	//----- nvinfo : EIATTR_FRAME_SIZE
	.align		4
.L_1:
        /*000c*/ 	.byte	0x04, 0x11
        /*000e*/ 	.short	(.L_3 - .L_2)
	.align		4
.L_2:
        /*0010*/ 	.word	index@(_Z3fuyPhS_PiPjjjjff)
        /*0014*/ 	.word	0x00000000


	//----- nvinfo : EIATTR_MIN_STACK_SIZE
	.align		4
.L_3:
        /*0018*/ 	.byte	0x04, 0x12
        /*001a*/ 	.short	(.L_5 - .L_4)
	.align		4
.L_4:
        /*001c*/ 	.word	index@(_Z3fuyPhS_PiPjjjjff)
        /*0020*/ 	.word	0x00000000
.L_5:


//--------------------- .nv.compat                --------------------------
	.section	.nv.compat,"",@"SHT_CUDA_COMPAT_INFO"
	.align	4
        /*0000*/ 	.byte	0x02, 0x09, 0x00, 0x00, 0x02, 0x02, 0x01, 0x00, 0x02, 0x05, 0x05, 0x00, 0x03, 0x07, 0x01, 0x01
        /*0010*/ 	.byte	0x02, 0x03, 0x00, 0x00, 0x02, 0x06, 0x01, 0x00, 0x04, 0x0b, 0x08, 0x00, 0x01, 0x00, 0x00, 0x00
        /*0020*/ 	.byte	0x00, 0x00, 0x00, 0x00


//--------------------- .nv.info._Z3fuyPhS_PiPjjjjff --------------------------
	.section	.nv.info._Z3fuyPhS_PiPjjjjff,"",@"SHT_CUDA_INFO"
	.sectionflags	@""
	.align	4


	//----- nvinfo : EIATTR_CUDA_API_VERSION
	.align		4
        /*0000*/ 	.byte	0x04, 0x37
        /*0002*/ 	.short	(.L_7 - .L_6)
.L_6:
        /*0004*/ 	.word	0x00000082


	//----- nvinfo : EIATTR_KPARAM_INFO
	.align		4
.L_7:
        /*0008*/ 	.byte	0x04, 0x17
        /*000a*/ 	.short	(.L_9 - .L_8)
.L_8:
        /*000c*/ 	.word	0x00000000
        /*0010*/ 	.short	0x0008
        /*0012*/ 	.short	0x0030
        /*0014*/ 	.byte	0x00, 0xf0, 0x11, 0x00


	//----- nvinfo : EIATTR_KPARAM_INFO
	.align		4
.L_9:
        /*0018*/ 	.byte	0x04, 0x17
        /*001a*/ 	.short	(.L_11 - .L_10)
.L_10:
        /*001c*/ 	.word	0x00000000
        /*0020*/ 	.short	0x0007
        /*0022*/ 	.short	0x002c
        /*0024*/ 	.byte	0x00, 0xf0, 0x11, 0x00


	//----- nvinfo : EIATTR_KPARAM_INFO
	.align		4
.L_11:
        /*0028*/ 	.byte	0x04, 0x17
        /*002a*/ 	.short	(.L_13 - .L_12)
.L_12:
        /*002c*/ 	.word	0x00000000
        /*0030*/ 	.short	0x0006
        /*0032*/ 	.short	0x0028
        /*0034*/ 	.byte	0x00, 0xf0, 0x11, 0x00


	//----- nvinfo : EIATTR_KPARAM_INFO
	.align		4
.L_13:
        /*0038*/ 	.byte	0x04, 0x17
        /*003a*/ 	.short	(.L_15 - .L_14)
.L_14:
        /*003c*/ 	.word	0x00000000
        /*0040*/ 	.short	0x0005
        /*0042*/ 	.short	0x0024
        /*0044*/ 	.byte	0x00, 0xf0, 0x11, 0x00


	//----- nvinfo : EIATTR_KPARAM_INFO
	.align		4
.L_15:
        /*0048*/ 	.byte	0x04, 0x17
        /*004a*/ 	.short	(.L_17 - .L_16)
.L_16:
        /*004c*/ 	.word	0x00000000
        /*0050*/ 	.short	0x0004
        /*0052*/ 	.short	0x0020
        /*0054*/ 	.byte	0x00, 0xf0, 0x11, 0x00


	//----- nvinfo : EIATTR_KPARAM_INFO
	.align		4
.L_17:
        /*0058*/ 	.byte	0x04, 0x17
        /*005a*/ 	.short	(.L_19 - .L_18)
.L_18:
        /*005c*/ 	.word	0x00000000
        /*0060*/ 	.short	0x0003
        /*0062*/ 	.short	0x0018
        /*0064*/ 	.byte	0x00, 0xf5, 0x21, 0x00


	//----- nvinfo : EIATTR_KPARAM_INFO
	.align		4
.L_19:
        /*0068*/ 	.byte	0x04, 0x17
        /*006a*/ 	.short	(.L_21 - .L_20)
.L_20:
        /*006c*/ 	.word	0x00000000
        /*0070*/ 	.short	0x0002
        /*0072*/ 	.short	0x0010
        /*0074*/ 	.byte	0x00, 0xf5, 0x21, 0x00


	//----- nvinfo : EIATTR_KPARAM_INFO
	.align		4
.L_21:
        /*0078*/ 	.byte	0x04, 0x17
        /*007a*/ 	.short	(.L_23 - .L_22)
.L_22:
        /*007c*/ 	.word	0x00000000
        /*0080*/ 	.short	0x0001
        /*0082*/ 	.short	0x0008
        /*0084*/ 	.byte	0x00, 0xf5, 0x21, 0x00


	//----- nvinfo : EIATTR_KPARAM_INFO
	.align		4
.L_23:
        /*0088*/ 	.byte	0x04, 0x17
        /*008a*/ 	.short	(.L_25 - .L_24)
.L_24:
        /*008c*/ 	.word	0x00000000
        /*0090*/ 	.short	0x0000
        /*0092*/ 	.short	0x0000
        /*0094*/ 	.byte	0x00, 0xf5, 0x21, 0x00


	//----- nvinfo : EIATTR_SPARSE_MMA_MASK
	.align		4
.L_25:
        /*0098*/ 	.byte	0x03, 0x50
        /*009a*/ 	.short	0x0000


	//----- nvinfo : EIATTR_MAXREG_COUNT
	.align		4
        /*009c*/ 	.byte	0x03, 0x1b
        /*009e*/ 	.short	0x00ff


	//----- nvinfo : EIATTR_MERCURY_ISA_VERSION
	.align		4
        /*00a0*/ 	.byte	0x03, 0x5f
        /*00a2*/ 	.short	0x0101


	//----- nvinfo : EIATTR_VRC_CTA_INIT_COUNT
	.align		4
        /*00a4*/ 	.byte	0x02, 0x4a
	.zero		1
	.zero		1


	//----- nvinfo : EIATTR_EXIT_INSTR_OFFSETS
	.align		4
        /*00a8*/ 	.byte	0x04, 0x1c
        /*00aa*/ 	.short	(.L_27 - .L_26)


	//   ....[0]....
.L_26:
        /*00ac*/ 	.word	0x00000120


	//   ....[1]....
        /*00b0*/ 	.word	0x000015f0


	//----- nvinfo : EIATTR_CRS_STACK_SIZE
	.align		4
.L_27:
        /*00b4*/ 	.byte	0x04, 0x1e
        /*00b6*/ 	.short	(.L_29 - .L_28)
.L_28:
        /*00b8*/ 	.word	0x00000000


	//----- nvinfo : EIATTR_CBANK_PARAM_SIZE
	.align		4
.L_29:
        /*00bc*/ 	.byte	0x03, 0x19
        /*00be*/ 	.short	0x0034


	//----- nvinfo : EIATTR_PARAM_CBANK
	.align		4
        /*00c0*/ 	.byte	0x04, 0x0a
        /*00c2*/ 	.short	(.L_31 - .L_30)
	.align		4
.L_30:
        /*00c4*/ 	.word	index@(.nv.constant0._Z3fuyPhS_PiPjjjjff)
        /*00c8*/ 	.short	0x0380
        /*00ca*/ 	.short	0x0034


	//----- nvinfo : EIATTR_SW_WAR
	.align		4
.L_31:
        /*00cc*/ 	.byte	0x04, 0x36
        /*00ce*/ 	.short	(.L_33 - .L_32)
.L_32:
        /*00d0*/ 	.word	0x00000008
.L_33:


//--------------------- .nv.callgraph             --------------------------
	.section	.nv.callgraph,"",@"SHT_CUDA_CALLGRAPH"
	.align	4
	.sectionentsize	8
	.align		4
        /*0000*/ 	.word	0x00000000
	.align		4
        /*0004*/ 	.word	0xffffffff
	.align		4
        /*0008*/ 	.word	0x00000000
	.align		4
        /*000c*/ 	.word	0xfffffffe
	.align		4
        /*0010*/ 	.word	0x00000000
	.align		4
        /*0014*/ 	.word	0xfffffffd
	.align		4
        /*0018*/ 	.word	0x00000000
	.align		4
        /*001c*/ 	.word	0xfffffffc


//--------------------- .text._Z3fuyPhS_PiPjjjjff --------------------------
	.section	.text._Z3fuyPhS_PiPjjjjff,"ax",@progbits
	.align	128
        .global         _Z3fuyPhS_PiPjjjjff
        .type           _Z3fuyPhS_PiPjjjjff,@function
        .size           _Z3fuyPhS_PiPjjjjff,(.L_x_4 - _Z3fuyPhS_PiPjjjjff)
        .other          _Z3fuyPhS_PiPjjjjff,@"STO_CUDA_ENTRY STV_DEFAULT"
_Z3fuyPhS_PiPjjjjff:
.text._Z3fuyPhS_PiPjjjjff:
[----:B------:R-:W-:Y:S01]  /*0000*/  LDC R1, c[0x0][0x37c] ;  /* 0x0000df00ff017b82 */ /* 0x000fe20000000800 */
[----:B------:R-:W0:Y:S07]  /*0010*/  S2R R2, SR_TID.X ;  /* 0x0000000000027919 */ /* 0x000e2e0000002100 */
[----:B------:R-:W0:Y:S01]  /*0020*/  S2UR UR4, SR_CTAID.X ;  /* 0x00000000000479c3 */ /* 0x000e220000002500 */
[----:B------:R-:W1:Y:S01]  /*0030*/  LDCU UR5, c[0x0][0x3a0] ;  /* 0x00007400ff0577ac */ /* 0x000e620008000800 */
[----:B------:R-:W-:Y:S01]  /*0040*/  BSSY.RECONVERGENT B0, `(.L_x_0) ;  /* 0x000000a000007945 */ /* 0x000fe20003800200 */
[----:B------:R-:W2:Y:S05]  /*0050*/  LDCU.64 UR6, c[0x0][0x358] ;  /* 0x00006b00ff0677ac */ /* 0x000eaa0008000a00 */
[----:B------:R-:W0:Y:S08]  /*0060*/  LDC R5, c[0x0][0x360] ;  /* 0x0000d800ff057b82 */ /* 0x000e300000000800 */
[----:B------:R-:W3:Y:S01]  /*0070*/  LDC R0, c[0x0][0x3a4] ;  /* 0x0000e900ff007b82 */ /* 0x000ee20000000800 */
[----:B0-----:R-:W-:-:S05]  /*0080*/  IMAD R5, R5, UR4, R2 ;  /* 0x0000000405057c24 */ /* 0x001fca000f8e0202 */
[----:B-1----:R-:W-:-:S13]  /*0090*/  ISETP.GE.U32.AND P0, PT, R5, UR5, PT ;  /* 0x0000000505007c0c */ /* 0x002fda000bf06070 */
[----:B--23--:R-:W-:Y:S05]  /*00a0*/  @P0 BRA `(.L_x_1) ;  /* 0x00000000000c0947 */ /* 0x00cfea0003800000 */
[----:B------:R-:W0:Y:S02]  /*00b0*/  LDC.64 R2, c[0x0][0x398] ;  /* 0x0000e600ff027b82 */ /* 0x000e240000000a00 */
[----:B0-----:R-:W-:-:S05]  /*00c0*/  IMAD.WIDE.U32 R2, R5, 0x4, R2 ;  /* 0x0000000405027825 */ /* 0x001fca00078e0002 */
[----:B------:R0:W5:Y:S02]  /*00d0*/  LDG.E R11, desc[UR6][R2.64] ;  /* 0x00000006020b7981 */ /* 0x000164000c1e1900 */
.L_x_1:
[----:B------:R-:W-:Y:S05]  /*00e0*/  BSYNC.RECONVERGENT B0 ;  /* 0x0000000000007941 */ /* 0x000fea0003800200 */
.L_x_0:
[----:B------:R-:W1:Y:S02]  /*00f0*/  LDCU UR4, c[0x0][0x3a8] ;  /* 0x00007500ff0477ac */ /* 0x000e640008000800 */
[----:B-1----:R-:W-:-:S05]  /*0100*/  IMAD R4, R0, UR4, RZ ;  /* 0x0000000400047c24 */ /* 0x002fca000f8e02ff */
[----:B-----5:R-:W-:-:S13]  /*0110*/  ISETP.GE.U32.AND P0, PT, R11, R4, PT ;  /* 0x000000040b00720c */ /* 0x020fda0003f06070 */
[----:B------:R-:W-:Y:S05]  /*0120*/  @P0 EXIT ;  /* 0x000000000000094d */ /* 0x000fea0003800000 */
[----:B------:R-:W1:Y:S01]  /*0130*/  I2F.U32.RP R5, R0 ;  /* 0x0000000000057306 */ /* 0x000e620000209000 */
[----:B------:R-:W-:Y:S01]  /*0140*/  ISETP.NE.U32.AND P1, PT, R0, RZ, PT ;  /* 0x000000ff0000720c */ /* 0x000fe20003f25070 */
[----:B------:R-:W2:Y:S01]  /*0150*/  LDCU.128 UR8, c[0x0][0x380] ;  /* 0x00007000ff0877ac */ /* 0x000ea20008000c00 */
[----:B------:R-:W3:Y:S01]  /*0160*/  LDC.64 R8, c[0x0][0x390] ;  /* 0x0000e400ff087b82 */ /* 0x000ee20000000a00 */
[C---:B------:R-:W-:Y:S02]  /*0170*/  ISETP.GE.U32.AND P2, PT, R11.reuse, R0, PT ;  /* 0x000000000b00720c */ /* 0x040fe40003f46070 */
[C---:B------:R-:W-:Y:S02]  /*0180*/  IADD3 R17, PT, PT, R11.reuse, -0x1, RZ ;  /* 0xffffffff0b117810 */ /* 0x040fe40007ffe0ff */
[----:B------:R-:W-:Y:S01]  /*0190*/  IADD3 R19, PT, PT, R11, 0x1, RZ ;  /* 0x000000010b137810 */ /* 0x000fe20007ffe0ff */
[----:B-1----:R-:W0:Y:S02]  /*01a0*/  MUFU.RCP R5, R5 ;  /* 0x0000000500057308 */ /* 0x002e240000001000 */
[----:B0-----:R-:W-:-:S06]  /*01b0*/  IADD3 R2, PT, PT, R5, 0xffffffe, RZ ;  /* 0x0ffffffe05027810 */ /* 0x001fcc0007ffe0ff */
[----:B------:R0:W1:Y:S02]  /*01c0*/  F2I.FTZ.U32.TRUNC.NTZ R3, R2 ;  /* 0x0000000200037305 */ /* 0x000064000021f000 */
[----:B0-----:R-:W-:Y:S02]  /*01d0*/  HFMA2 R2, -RZ, RZ, 0, 0 ;  /* 0x00000000ff027431 */ /* 0x001fe400000001ff */
[----:B-1----:R-:W-:-:S04]  /*01e0*/  IMAD.MOV R7, RZ, RZ, -R3 ;  /* 0x000000ffff077224 */ /* 0x002fc800078e0a03 */
[----:B------:R-:W-:-:S04]  /*01f0*/  IMAD R7, R7, R0, RZ ;  /* 0x0000000007077224 */ /* 0x000fc800078e02ff */
[----:B------:R-:W-:Y:S01]  /*0200*/  IMAD.HI.U32 R6, R3, R7, R2 ;  /* 0x0000000703067227 */ /* 0x000fe200078e0002 */
[----:B------:R-:W-:Y:S02]  /*0210*/  IADD3 R2, PT, PT, R0, -0x1, RZ ;  /* 0xffffffff00027810 */ /* 0x000fe40007ffe0ff */
[----:B------:R-:W-:-:S03]  /*0220*/  SHF.R.S32.HI R7, RZ, 0x1f, R11 ;  /* 0x0000001fff077819 */ /* 0x000fc6000001140b */
[----:B------:R-:W-:-:S04]  /*0230*/  IMAD.HI.U32 R6, R6, R11, RZ ;  /* 0x0000000b06067227 */ /* 0x000fc800078e00ff */
[----:B------:R-:W-:-:S04]  /*0240*/  IMAD.MOV R6, RZ, RZ, -R6 ;  /* 0x000000ffff067224 */ /* 0x000fc800078e0a06 */
[----:B------:R-:W-:Y:S02]  /*0250*/  IMAD R3, R0, R6, R11 ;  /* 0x0000000600037224 */ /* 0x000fe400078e020b */
[----:B------:R-:W-:Y:S01]  /*0260*/  IMAD.IADD R6, R4, 0x1, -R0 ;  /* 0x0000000104067824 */ /* 0x000fe200078e0a00 */
[----:B------:R-:W-:Y:S02]  /*0270*/  SEL R4, R0, RZ, P2 ;  /* 0x000000ff00047207 */ /* 0x000fe40001000000 */
[----:B------:R-:W-:Y:S02]  /*0280*/  ISETP.GE.U32.AND P0, PT, R3, R0, PT ;  /* 0x000000000300720c */ /* 0x000fe40003f06070 */
[C---:B------:R-:W-:Y:S01]  /*0290*/  ISETP.GE.U32.AND P2, PT, R11.reuse, R6, PT ;  /* 0x000000060b00720c */ /* 0x040fe20003f46070 */
[----:B------:R-:W-:-:S03]  /*02a0*/  IMAD.IADD R5, R11, 0x1, -R4 ;  /* 0x000000010b057824 */ /* 0x000fc600078e0a04 */
[----:B------:R-:W-:Y:S01]  /*02b0*/  SEL R21, R0, RZ, !P2 ;  /* 0x000000ff00157207 */ /* 0x000fe20005000000 */
[----:B---3--:R-:W-:Y:S01]  /*02c0*/  IMAD.WIDE R12, R5, 0x4, R8 ;  /* 0x00000004050c7825 */ /* 0x008fe200078e0208 */
[----:B--2---:R-:W-:-:S03]  /*02d0*/  IADD3 R6, P2, PT, R11, UR8, RZ ;  /* 0x000000080b067c10 */ /* 0x004fc6000ff5e0ff */
[----:B------:R-:W-:Y:S02]  /*02e0*/  IMAD.IADD R15, R11, 0x1, R21 ;  /* 0x000000010b0f7824 */ /* 0x000fe400078e0215 */
[-C--:B------:R-:W-:Y:S02]  /*02f0*/  @P0 IADD3 R3, PT, PT, R3, -R0.reuse, RZ ;  /* 0x8000000003030210 */ /* 0x080fe40007ffe0ff */
[----:B------:R-:W-:Y:S02]  /*0300*/  IMAD.WIDE R14, R15, 0x4, R8 ;  /* 0x000000040f0e7825 */ /* 0x000fe400078e0208 */
[----:B------:R-:W-:-:S13]  /*0310*/  ISETP.GE.U32.AND P0, PT, R3, R0, PT ;  /* 0x000000000300720c */ /* 0x000fda0003f06070 */
[----:B------:R-:W-:Y:S01]  /*0320*/  @P0 IMAD.IADD R3, R3, 0x1, -R0 ;  /* 0x0000000103030824 */ /* 0x000fe200078e0a00 */
[----:B------:R-:W-:-:S04]  /*0330*/  @!P1 LOP3.LUT R3, RZ, R0, RZ, 0x33, !PT ;  /* 0x00000000ff039212 */ /* 0x000fc800078e33ff */
[C---:B------:R-:W-:Y:S02]  /*0340*/  ISETP.GE.U32.AND P0, PT, R3.reuse, R2, PT ;  /* 0x000000020300720c */ /* 0x040fe40003f06070 */
[----:B------:R-:W-:Y:S02]  /*0350*/  ISETP.NE.AND P1, PT, R3, RZ, PT ;  /* 0x000000ff0300720c */ /* 0x000fe40003f25270 */
[----:B------:R-:W-:-:S04]  /*0360*/  IADD3 R2, P3, PT, R11, UR10, RZ ;  /* 0x0000000a0b027c10 */ /* 0x000fc8000ff7e0ff */
[C---:B------:R-:W-:Y:S02]  /*0370*/  IADD3.X R3, PT, PT, R7.reuse, UR11, RZ, P3, !PT ;  /* 0x0000000b07037c10 */ /* 0x040fe40009ffe4ff */
[----:B------:R-:W-:Y:S02]  /*0380*/  IADD3.X R7, PT, PT, R7, UR9, RZ, P2, !PT ;  /* 0x0000000907077c10 */ /* 0x000fe400097fe4ff */
[----:B------:R-:W-:Y:S01]  /*0390*/  IADD3 R4, P3, PT, R5, UR8, RZ ;  /* 0x0000000805047c10 */ /* 0x000fe2000ff7e0ff */
[----:B------:R0:W-:Y:S01]  /*03a0*/  STG.E.U8 desc[UR6][R2.64], R11 ;  /* 0x0000000b02007986 */ /* 0x0001e2000c101106 */
[C---:B------:R-:W-:Y:S01]  /*03b0*/  @P0 IADD3 R19, PT, PT, R11.reuse, RZ, RZ ;  /* 0x000000ff0b130210 */ /* 0x040fe20007ffe0ff */
[----:B------:R-:W1:Y:S01]  /*03c0*/  LDCU UR8, c[0x0][0x3ac] ;  /* 0x00007580ff0877ac */ /* 0x000e620008000800 */
[----:B------:R-:W-:Y:S01]  /*03d0*/  @!P1 IADD3 R17, PT, PT, R11, RZ, RZ ;  /* 0x000000ff0b119210 */ /* 0x000fe20007ffe0ff */
[----:B------:R2:W3:Y:S01]  /*03e0*/  LDG.E R0, desc[UR6][R12.64] ;  /* 0x000000060c007981 */ /* 0x0004e2000c1e1900 */
[----:B------:R-:W-:Y:S01]  /*03f0*/  LEA.HI.X.SX32 R5, R5, UR9, 0x1, P3 ;  /* 0x0000000905057c11 */ /* 0x000fe200098f0eff */
[----:B------:R-:W-:-:S02]  /*0400*/  IMAD.WIDE R18, R19, 0x4, R8 ;  /* 0x0000000413127825 */ /* 0x000fc400078e0208 */
[----:B------:R-:W4:Y:S02]  /*0410*/  LDG.E R14, desc[UR6][R14.64] ;  /* 0x000000060e0e7981 */ /* 0x000f24000c1e1900 */
[----:B------:R-:W-:Y:S01]  /*0420*/  IMAD.WIDE R16, R17, 0x4, R8 ;  /* 0x0000000411107825 */ /* 0x000fe200078e0208 */
[CC--:B------:R-:W-:Y:S01]  /*0430*/  IADD3 R8, P2, PT, R21.reuse, R6.reuse, RZ ;  /* 0x0000000615087210 */ /* 0x0c0fe20007f5e0ff */
[----:B------:R-:W5:Y:S01]  /*0440*/  LDG.E R18, desc[UR6][R18.64] ;  /* 0x0000000612127981 */ /* 0x000f62000c1e1900 */
[----:B0-----:R-:W-:Y:S01]  /*0450*/  SEL R11, RZ, 0xffffffff, !P1 ;  /* 0xffffffffff0b7807 */ /* 0x001fe20004800000 */
[----:B--2---:R-:W0:Y:S01]  /*0460*/  LDC R12, c[0x0][0x3b0] ;  /* 0x0000ec00ff0c7b82 */ /* 0x004e220000000800 */
[----:B------:R-:W-:Y:S01]  /*0470*/  LEA.HI.X.SX32 R9, R21, R7, 0x1, P2 ;  /* 0x0000000715097211 */ /* 0x000fe200010f0eff */
[----:B------:R-:W2:Y:S01]  /*0480*/  LDG.E R16, desc[UR6][R16.64] ;  /* 0x0000000610107981 */ /* 0x000ea2000c1e1900 */
[----:B------:R-:W-:Y:S02]  /*0490*/  SEL R21, RZ, 0x1, P0 ;  /* 0x00000001ff157807 */ /* 0x000fe40000000000 */
[-C--:B------:R-:W-:Y:S01]  /*04a0*/  IADD3 R10, P0, PT, R11, R6.reuse, RZ ;  /* 0x000000060b0a7210 */ /* 0x080fe20007f1e0ff */
[----:B------:R-:W2:Y:S01]  /*04b0*/  LDG.E.U8 R4, desc[UR6][R4.64] ;  /* 0x0000000604047981 */ /* 0x000ea2000c1e1100 */
[----:B------:R-:W-:-:S03]  /*04c0*/  IADD3 R20, P1, PT, R21, R6, RZ ;  /* 0x0000000615147210 */ /* 0x000fc60007f3e0ff */
[----:B------:R-:W-:Y:S01]  /*04d0*/  IMAD.X R11, R11, 0x1, R7, P0 ;  /* 0x000000010b0b7824 */ /* 0x000fe200000e0607 */
[----:B------:R-:W-:Y:S01]  /*04e0*/  IADD3.X R21, PT, PT, RZ, R7, RZ, P1, !PT ;  /* 0x00000007ff157210 */ /* 0x000fe20000ffe4ff */
[----:B------:R1:W2:Y:S04]  /*04f0*/  LDG.E.U8 R22, desc[UR6][R6.64] ;  /* 0x0000000606167981 */ /* 0x0002a8000c1e1100 */
[----:B------:R-:W2:Y:S04]  /*0500*/  LDG.E.U8 R10, desc[UR6][R10.64] ;  /* 0x000000060a0a7981 */ /* 0x000ea8000c1e1100 */
[----:B------:R2:W2:Y:S04]  /*0510*/  LDG.E.U8 R8, desc[UR6][R8.64] ;  /* 0x0000000608087981 */ /* 0x0004a8000c1e1100 */
[----:B------:R-:W2:Y:S01]  /*0520*/  LDG.E.U8 R20, desc[UR6][R20.64] ;  /* 0x0000000614147981 */ /* 0x000ea2000c1e1100 */
[----:B-1----:R-:W-:Y:S01]  /*0530*/  MOV R7, 0x1 ;  /* 0x0000000100077802 */ /* 0x002fe20000000f00 */
[----:B0-----:R-:W-:Y:S01]  /*0540*/  FMUL R5, R12, 0.5 ;  /* 0x3f0000000c057820 */ /* 0x001fe20000400000 */
[----:B------:R-:W-:Y:S01]  /*0550*/  IMAD.MOV.U32 R13, RZ, RZ, RZ ;  /* 0x000000ffff0d7224 */ /* 0x000fe200078e00ff */
[----:B------:R-:W-:Y:S01]  /*0560*/  MOV R15, 0x7f7fffff ;  /* 0x7f7fffff000f7802 */ /* 0x000fe20000000f00 */
[----:B------:R-:W-:Y:S01]  /*0570*/  UMOV UR5, 0x3 ;  /* 0x0000000300057882 */ /* 0x000fe20000000000 */
[----:B---3--:R-:W-:-:S02]  /*0580*/  ISETP.GT.AND P0, PT, R0, -0x1, PT ;  /* 0xffffffff0000780c */ /* 0x008fc40003f04270 */
[----:B----4-:R-:W-:Y:S02]  /*0590*/  ISETP.GT.AND P1, PT, R14, -0x1, PT ;  /* 0xffffffff0e00780c */ /* 0x010fe40003f24270 */
[----:B-----5:R-:W-:Y:S02]  /*05a0*/  ISETP.GT.AND P3, PT, R18, -0x1, PT ;  /* 0xffffffff1200780c */ /* 0x020fe40003f64270 */
[----:B--2---:R-:W-:Y:S02]  /*05b0*/  ISETP.GT.AND P2, PT, R16, -0x1, PT ;  /* 0xffffffff1000780c */ /* 0x004fe40003f44270 */
[C---:B------:R-:W-:Y:S02]  /*05c0*/  SEL R0, R7.reuse, 0x2, P0 ;  /* 0x0000000207007807 */ /* 0x040fe40000000000 */
[----:B------:R-:W-:Y:S02]  /*05d0*/  IADD3 R12, PT, PT, -R4, 0x1, RZ ;  /* 0x00000001040c7810 */ /* 0x000fe40007ffe1ff */
[----:B------:R-:W-:-:S02]  /*05e0*/  SEL R9, R7, 0x2, P1 ;  /* 0x0000000207097807 */ /* 0x000fc40000800000 */
[C---:B------:R-:W-:Y:S02]  /*05f0*/  SEL R11, R7.reuse, 0x2, P2 ;  /* 0x00000002070b7807 */ /* 0x040fe40001000000 */
[----:B------:R-:W-:Y:S02]  /*0600*/  SEL R4, R7, 0x2, P3 ;  /* 0x0000000207047807 */ /* 0x000fe40001800000 */
[----:B------:R-:W-:Y:S02]  /*0610*/  I2FP.F32.U32 R6, R22 ;  /* 0x0000001600067245 */ /* 0x000fe40000201000 */
[----:B------:R-:W-:Y:S02]  /*0620*/  IADD3 R7, PT, PT, -R10, 0x1, RZ ;  /* 0x000000010a077810 */ /* 0x000fe40007ffe1ff */
[----:B------:R-:W-:Y:S02]  /*0630*/  I2FP.F32.U32 R0, R0 ;  /* 0x0000000000007245 */ /* 0x000fe40000201000 */
[----:B------:R-:W-:-:S02]  /*0640*/  IADD3 R8, PT, PT, -R8, 0x1, RZ ;  /* 0x0000000108087810 */ /* 0x000fc40007ffe1ff */
[----:B------:R-:W-:Y:S02]  /*0650*/  I2FP.F32.U32 R9, R9 ;  /* 0x0000000900097245 */ /* 0x000fe40000201000 */
[----:B------:R-:W-:Y:S02]  /*0660*/  IADD3 R10, PT, PT, -R20, 0x1, RZ ;  /* 0x00000001140a7810 */ /* 0x000fe40007ffe1ff */
[----:B------:R-:W-:Y:S02]  /*0670*/  I2FP.F32.U32 R11, R11 ;  /* 0x0000000b000b7245 */ /* 0x000fe40000201000 */
[----:B------:R-:W-:-:S07]  /*0680*/  I2FP.F32.U32 R4, R4 ;  /* 0x0000000400047245 */ /* 0x000fce0000201000 */
.L_x_2:
[----:B------:R-:W-:Y:S01]  /*0690*/  IABS R19, R12 ;  /* 0x0000000c00137213 */ /* 0x000fe20000000000 */
[----:B------:R-:W-:Y:S01]  /*06a0*/  UIADD3 UR4, UPT, UPT, UR5, -0x3, URZ ;  /* 0xfffffffd05047890 */ /* 0x000fe2000fffe0ff */
[----:B------:R-:W-:Y:S02]  /*06b0*/  IABS R21, R8 ;  /* 0x0000000800157213 */ /* 0x000fe40000000000 */
[----:B------:R-:W-:Y:S01]  /*06c0*/  I2FP.F32.S32 R19, R19 ;  /* 0x0000001300137245 */ /* 0x000fe20000201400 */
[----:B------:R-:W-:Y:S01]  /*06d0*/  ULOP3.LUT UR4, UR4, 0xff, URZ, 0xc0, !UPT ;  /* 0x000000ff04047892 */ /* 0x000fe2000f8ec0ff */
[----:B------:R-:W-:Y:S02]  /*06e0*/  I2FP.F32.S32 R21, R21 ;  /* 0x0000001500157245 */ /* 0x000fe40000201400 */
[----:B------:R-:W-:Y:S02]  /*06f0*/  FSETP.GEU.AND P0, PT, |R19|, 1.175494350822287508e-38, PT ;  /* 0x008000001300780b */ /* 0x000fe40003f0e200 */
[----:B------:R-:W-:-:S02]  /*0700*/  IADD3 R14, PT, PT, R12, -0x1, RZ ;  /* 0xffffffff0c0e7810 */ /* 0x000fc40007ffe0ff */
[----:B------:R-:W-:Y:S02]  /*0710*/  FSETP.GEU.AND P2, PT, |R21|, 1.175494350822287508e-38, PT ;  /* 0x008000001500780b */ /* 0x000fe40003f4e200 */
[----:B------:R-:W-:Y:S01]  /*0720*/  IABS R16, R14 ;  /* 0x0000000e00107213 */ /* 0x000fe20000000000 */
[----:B------:R-:W-:Y:S01]  /*0730*/  VIADD R14, R8, 0xffffffff ;  /* 0xffffffff080e7836 */ /* 0x000fe20000000000 */
[----:B------:R-:W-:Y:S02]  /*0740*/  IABS R20, R7 ;  /* 0x0000000700147213 */ /* 0x000fe40000000000 */
[----:B------:R-:W-:Y:S02]  /*0750*/  I2FP.F32.S32 R16, R16 ;  /* 0x0000001000107245 */ /* 0x000fe40000201400 */
[----:B------:R-:W-:Y:S01]  /*0760*/  IABS R18, R14 ;  /* 0x0000000e00127213 */ /* 0x000fe20000000000 */
[----:B------:R-:W-:Y:S01]  /*0770*/  @!P0 FMUL R19, R19, 16777216 ;  /* 0x4b80000013138820 */ /* 0x000fe20000400000 */
[----:B------:R-:W-:-:S02]  /*0780*/  FSETP.GEU.AND P1, PT, |R16|, 1.175494350822287508e-38, PT ;  /* 0x008000001000780b */ /* 0x000fc40003f2e200 */
[----:B------:R-:W-:Y:S01]  /*0790*/  I2FP.F32.S32 R18, R18 ;  /* 0x0000001200127245 */ /* 0x000fe20000201400 */
[----:B------:R-:W0:Y:S01]  /*07a0*/  MUFU.LG2 R14, R19 ;  /* 0x00000013000e7308 */ /* 0x000e220000000c00 */
[----:B------:R-:W-:Y:S01]  /*07b0*/  @!P2 FMUL R21, R21, 16777216 ;  /* 0x4b8000001515a820 */ /* 0x000fe20000400000 */
[----:B------:R-:W-:Y:S02]  /*07c0*/  I2FP.F32.S32 R20, R20 ;  /* 0x0000001400147245 */ /* 0x000fe40000201400 */
[----:B------:R-:W-:Y:S02]  /*07d0*/  FSETP.GEU.AND P6, PT, |R18|, 1.175494350822287508e-38, PT ;  /* 0x008000001200780b */ /* 0x000fe40003fce200 */
[----:B------:R-:W-:Y:S02]  /*07e0*/  FSETP.GEU.AND P5, PT, |R20|, 1.175494350822287508e-38, PT ;  /* 0x008000001400780b */ /* 0x000fe40003fae200 */
[----:B------:R-:W1:Y:S01]  /*07f0*/  MUFU.LG2 R21, R21 ;  /* 0x0000001500157308 */ /* 0x000e620000000c00 */
[----:B------:R-:W-:Y:S01]  /*0800*/  IADD3 R22, PT, PT, R12, 0x1, RZ ;  /* 0x000000010c167810 */ /* 0x000fe20007ffe0ff */
[----:B------:R-:W-:Y:S01]  /*0810*/  @!P1 FMUL R16, R16, 16777216 ;  /* 0x4b80000010109820 */ /* 0x000fe20000400000 */
[----:B------:R-:W-:-:S02]  /*0820*/  IADD3 R17, PT, PT, R7, -0x1, RZ ;  /* 0xffffffff07117810 */ /* 0x000fc40007ffe0ff */
[----:B------:R-:W-:Y:S02]  /*0830*/  IABS R23, R22 ;  /* 0x0000001600177213 */ /* 0x000fe40000000000 */
[----:B------:R-:W-:Y:S01]  /*0840*/  IABS R17, R17 ;  /* 0x0000001100117213 */ /* 0x000fe20000000000 */
[----:B------:R-:W2:Y:S01]  /*0850*/  MUFU.LG2 R16, R16 ;  /* 0x0000001000107308 */ /* 0x000ea20000000c00 */
[----:B0-----:R-:W-:Y:S01]  /*0860*/  @!P0 FADD R14, R14, -24 ;  /* 0xc1c000000e0e8421 */ /* 0x001fe20000000000 */
[----:B------:R-:W-:Y:S01]  /*0870*/  @!P6 FMUL R18, R18, 16777216 ;  /* 0x4b8000001212e820 */ /* 0x000fe20000400000 */
[----:B------:R-:W-:Y:S01]  /*0880*/  I2FP.F32.S32 R23, R23 ;  /* 0x0000001700177245 */ /* 0x000fe20000201400 */
[----:B------:R-:W-:Y:S01]  /*0890*/  @!P5 FMUL R20, R20, 16777216 ;  /* 0x4b8000001414d820 */ /* 0x000fe20000400000 */
[----:B------:R-:W-:Y:S01]  /*08a0*/  FMUL R19, R14, UR8 ;  /* 0x000000080e137c20 */ /* 0x000fe20008400000 */
[----:B------:R-:W-:Y:S02]  /*08b0*/  I2FP.F32.S32 R17, R17 ;  /* 0x0000001100117245 */ /* 0x000fe40000201400 */
[----:B------:R-:W0:Y:S01]  /*08c0*/  MUFU.LG2 R18, R18 ;  /* 0x0000001200127308 */ /* 0x000e220000000c00 */
[----:B-1----:R-:W-:Y:S01]  /*08d0*/  @!P2 FADD R21, R21, -24 ;  /* 0xc1c000001515a421 */ /* 0x002fe20000000000 */
[----:B------:R-:W-:-:S02]  /*08e0*/  FSETP.GEU.AND P4, PT, R19, -126, PT ;  /* 0xc2fc00001300780b */ /* 0x000fc40003f8e000 */
[----:B------:R-:W-:Y:S01]  /*08f0*/  FSETP.GEU.AND P3, PT, |R23|, 1.175494350822287508e-38, PT ;  /* 0x008000001700780b */ /* 0x000fe20003f6e200 */
[----:B------:R-:W-:Y:S01]  /*0900*/  FMUL R14, R21, UR8 ;  /* 0x00000008150e7c20 */ /* 0x000fe20008400000 */
[----:B------:R-:W-:Y:S01]  /*0910*/  VIADD R21, R8, 0x1 ;  /* 0x0000000108157836 */ /* 0x000fe20000000000 */
[----:B------:R-:W-:Y:S01]  /*0920*/  FSETP.GEU.AND P0, PT, |R17|, 1.175494350822287508e-38, PT ;  /* 0x008000001100780b */ /* 0x000fe20003f0e200 */
[----:B------:R-:W1:Y:S01]  /*0930*/  MUFU.LG2 R20, R20 ;  /* 0x0000001400147308 */ /* 0x000e620000000c00 */
[----:B--2---:R-:W-:Y:S01]  /*0940*/  @!P1 FADD R16, R16, -24 ;  /* 0xc1c0000010109421 */ /* 0x004fe20000000000 */
[----:B------:R-:W-:Y:S02]  /*0950*/  FSETP.GEU.AND P2, PT, R14, -126, PT ;  /* 0xc2fc00000e00780b */ /* 0x000fe40003f4e000 */
[----:B------:R-:W-:Y:S01]  /*0960*/  IABS R24, R21 ;  /* 0x0000001500187213 */ /* 0x000fe20000000000 */
[----:B------:R-:W-:Y:S01]  /*0970*/  FMUL R21, R16, UR8 ;  /* 0x0000000810157c20 */ /* 0x000fe20008400000 */
[----:B------:R-:W-:Y:S01]  /*0980*/  IABS R26, R10 ;  /* 0x0000000a001a7213 */ /* 0x000fe20000000000 */
[----:B------:R-:W-:Y:S01]  /*0990*/  @!P4 FMUL R19, R19, 0.5 ;  /* 0x3f0000001313c820 */ /* 0x000fe20000400000 */
[----:B------:R-:W-:Y:S01]  /*09a0*/  I2FP.F32.S32 R24, R24 ;  /* 0x0000001800187245 */ /* 0x000fe20000201400 */
[----:B0-----:R-:W-:Y:S01]  /*09b0*/  @!P6 FADD R18, R18, -24 ;  /* 0xc1c000001212e421 */ /* 0x001fe20000000000 */
[----:B------:R-:W-:Y:S01]  /*09c0*/  @!P3 FMUL R23, R23, 16777216 ;  /* 0x4b8000001717b820 */ /* 0x000fe20000400000 */
[----:B------:R-:W-:Y:S01]  /*09d0*/  FSETP.GEU.AND P6, PT, R21, -126, PT ;  /* 0xc2fc00001500780b */ /* 0x000fe20003fce000 */
[----:B------:R-:W-:Y:S01]  /*09e0*/  @!P0 FMUL R17, R17, 16777216 ;  /* 0x4b80000011118820 */ /* 0x000fe20000400000 */
[----:B------:R-:W0:Y:S01]  /*09f0*/  MUFU.EX2 R19, R19 ;  /* 0x0000001300137308 */ /* 0x000e220000000800 */
[----:B------:R-:W-:Y:S01]  /*0a00*/  FSETP.GEU.AND P1, PT, |R24|, 1.175494350822287508e-38, PT ;  /* 0x008000001800780b */ /* 0x000fe20003f2e200 */
[----:B------:R-:W-:Y:S01]  /*0a10*/  FMUL R16, R18, UR8 ;  /* 0x0000000812107c20 */ /* 0x000fe20008400000 */
[----:B------:R-:W-:Y:S01]  /*0a20*/  IADD3 R18, PT, PT, R10, -0x1, RZ ;  /* 0xffffffff0a127810 */ /* 0x000fe20007ffe0ff */
[----:B------:R-:W-:Y:S01]  /*0a30*/  @!P2 FMUL R14, R14, 0.5 ;  /* 0x3f0000000e0ea820 */ /* 0x000fe20000400000 */
[----:B-1----:R-:W-:Y:S01]  /*0a40*/  @!P5 FADD R20, R20, -24 ;  /* 0xc1c000001414d421 */ /* 0x002fe20000000000 */
[----:B------:R-:W-:-:S02]  /*0a50*/  I2FP.F32.S32 R26, R26 ;  /* 0x0000001a001a7245 */ /* 0x000fc40000201400 */
[----:B------:R-:W-:Y:S01]  /*0a60*/  IABS R22, R18 ;  /* 0x0000001200167213 */ /* 0x000fe20000000000 */
[----:B------:R-:W1:Y:S01]  /*0a70*/  MUFU.LG2 R23, R23 ;  /* 0x0000001700177308 */ /* 0x000e620000000c00 */
[----:B------:R-:W-:Y:S01]  /*0a80*/  FMUL R25, R20, UR8 ;  /* 0x0000000814197c20 */ /* 0x000fe20008400000 */
[----:B------:R-:W-:Y:S01]  /*0a90*/  @!P6 FMUL R21, R21, 0.5 ;  /* 0x3f0000001515e820 */ /* 0x000fe20000400000 */
[----:B------:R-:W-:Y:S02]  /*0aa0*/  I2FP.F32.S32 R22, R22 ;  /* 0x0000001600167245 */ /* 0x000fe40000201400 */
[----:B------:R-:W-:Y:S01]  /*0ab0*/  @!P1 FMUL R24, R24, 16777216 ;  /* 0x4b80000018189820 */ /* 0x000fe20000400000 */
[----:B------:R-:W-:Y:S01]  /*0ac0*/  IADD3 R27, PT, PT, R7, 0x1, RZ ;  /* 0x00000001071b7810 */ /* 0x000fe20007ffe0ff */
[----:B0-----:R-:W-:Y:S01]  /*0ad0*/  @!P4 FMUL R19, R19, R19 ;  /* 0x000000131313c220 */ /* 0x001fe20000400000 */
[----:B------:R-:W-:Y:S01]  /*0ae0*/  FSETP.GEU.AND P4, PT, R16, -126, PT ;  /* 0xc2fc00001000780b */ /* 0x000fe20003f8e000 */
[----:B------:R-:W0:Y:S01]  /*0af0*/  MUFU.LG2 R18, R24 ;  /* 0x0000001800127308 */ /* 0x000e220000000c00 */
[----:B------:R-:W-:Y:S01]  /*0b00*/  FSETP.GEU.AND P5, PT, |R22|, 1.175494350822287508e-38, PT ;  /* 0x008000001600780b */ /* 0x000fe20003fae200 */
[----:B------:R-:W-:Y:S01]  /*0b10*/  FFMA R20, R0, R19, RZ ;  /* 0x0000001300147223 */ /* 0x000fe200000000ff */
[----:B------:R-:W-:Y:S01]  /*0b20*/  IABS R27, R27 ;  /* 0x0000001b001b7213 */ /* 0x000fe20000000000 */
[----:B-1----:R-:W-:-:S04]  /*0b30*/  @!P3 FADD R23, R23, -24 ;  /* 0xc1c000001717b421 */ /* 0x002fc80000000000 */
[----:B------:R-:W1:Y:S01]  /*0b40*/  MUFU.EX2 R14, R14 ;  /* 0x0000000e000e7308 */ /* 0x000e620000000800 */
[----:B------:R-:W-:Y:S01]  /*0b50*/  FSETP.GEU.AND P3, PT, R25, -126, PT ;  /* 0xc2fc00001900780b */ /* 0x000fe20003f6e000 */
[----:B------:R-:W-:Y:S02]  /*0b60*/  FMUL R23, R23, UR8 ;  /* 0x0000000817177c20 */ /* 0x000fe40008400000 */
[----:B------:R-:W-:Y:S02]  /*0b70*/  @!P4 FMUL R16, R16, 0.5 ;  /* 0x3f0000001010c820 */ /* 0x000fe40000400000 */
[----:B------:R-:W-:Y:S02]  /*0b80*/  @!P5 FMUL R22, R22, 16777216 ;  /* 0x4b8000001616d820 */ /* 0x000fe40000400000 */
[----:B------:R-:W2:Y:S01]  /*0b90*/  MUFU.LG2 R17, R17 ;  /* 0x0000001100117308 */ /* 0x000ea20000000c00 */
[----:B0-----:R-:W-:Y:S01]  /*0ba0*/  @!P1 FADD R18, R18, -24 ;  /* 0xc1c0000012129421 */ /* 0x001fe20000000000 */
[----:B------:R-:W-:-:S03]  /*0bb0*/  FSETP.GEU.AND P1, PT, R23, -126, PT ;  /* 0xc2fc00001700780b */ /* 0x000fc60003f2e000 */
[----:B------:R-:W-:Y:S01]  /*0bc0*/  FMUL R24, R18, UR8 ;  /* 0x0000000812187c20 */ /* 0x000fe20008400000 */
[----:B------:R-:W-:Y:S02]  /*0bd0*/  @!P3 FMUL R25, R25, 0.5 ;  /* 0x3f0000001919b820 */ /* 0x000fe40000400000 */
[----:B------:R-:W0:Y:S01]  /*0be0*/  MUFU.EX2 R16, R16 ;  /* 0x0000001000107308 */ /* 0x000e220000000800 */
[----:B-1----:R-:W-:Y:S01]  /*0bf0*/  @!P2 FMUL R14, R14, R14 ;  /* 0x0000000e0e0ea220 */ /* 0x002fe20000400000 */
[----:B------:R-:W-:-:S03]  /*0c00*/  FSETP.GEU.AND P2, PT, |R26|, 1.175494350822287508e-38, PT ;  /* 0x008000001a00780b */ /* 0x000fc60003f4e200 */
[----:B------:R-:W-:Y:S02]  /*0c10*/  FFMA R14, R9, R14, R20 ;  /* 0x0000000e090e7223 */ /* 0x000fe40000000014 */
[----:B------:R-:W-:Y:S01]  /*0c20*/  @!P1 FMUL R23, R23, 0.5 ;  /* 0x3f00000017179820 */ /* 0x000fe20000400000 */
[----:B------:R-:W1:Y:S01]  /*0c30*/  MUFU.LG2 R22, R22 ;  /* 0x0000001600167308 */ /* 0x000e620000000c00 */
[----:B--2---:R-:W-:Y:S01]  /*0c40*/  @!P0 FADD R17, R17, -24 ;  /* 0xc1c0000011118421 */ /* 0x004fe20000000000 */
[----:B------:R-:W-:-:S03]  /*0c50*/  FSETP.GEU.AND P0, PT, R24, -126, PT ;  /* 0xc2fc00001800780b */ /* 0x000fc60003f0e000 */
[----:B------:R-:W-:Y:S02]  /*0c60*/  FMUL R17, R17, UR8 ;  /* 0x0000000811117c20 */ /* 0x000fe40008400000 */
[----:B------:R-:W-:Y:S01]  /*0c70*/  @!P2 FMUL R26, R26, 16777216 ;  /* 0x4b8000001a1aa820 */ /* 0x000fe20000400000 */
[----:B------:R-:W2:Y:S01]  /*0c80*/  MUFU.EX2 R21, R21 ;  /* 0x0000001500157308 */ /* 0x000ea20000000800 */
[----:B0-----:R-:W-:Y:S01]  /*0c90*/  @!P4 FMUL R16, R16, R16 ;  /* 0x000000101010c220 */ /* 0x001fe20000400000 */
[----:B------:R-:W-:-:S05]  /*0ca0*/  FSETP.GEU.AND P4, PT, R17, -126, PT ;  /* 0xc2fc00001100780b */ /* 0x000fca0003f8e000 */
[----:B------:R-:W-:Y:S01]  /*0cb0*/  @!P0 FMUL R24, R24, 0.5 ;  /* 0x3f00000018188820 */ /* 0x000fe20000400000 */
[----:B------:R0:W3:Y:S01]  /*0cc0*/  MUFU.LG2 R19, R26 ;  /* 0x0000001a00137308 */ /* 0x0000e20000000c00 */
[----:B-1----:R-:W-:-:S06]  /*0cd0*/  @!P5 FADD R22, R22, -24 ;  /* 0xc1c000001616d421 */ /* 0x002fcc0000000000 */
[----:B------:R-:W-:Y:S01]  /*0ce0*/  @!P4 FMUL R17, R17, 0.5 ;  /* 0x3f0000001111c820 */ /* 0x000fe20000400000 */
[----:B------:R-:W1:Y:S01]  /*0cf0*/  MUFU.EX2 R23, R23 ;  /* 0x0000001700177308 */ /* 0x000e620000000800 */
[----:B0-----:R-:W-:Y:S01]  /*0d00*/  FMUL R26, R22, UR8 ;  /* 0x00000008161a7c20 */ /* 0x001fe20008400000 */
[----:B--2---:R-:W-:-:S04]  /*0d10*/  @!P6 FMUL R21, R21, R21 ;  /* 0x000000151515e220 */ /* 0x004fc80000400000 */
[----:B------:R-:W-:Y:S01]  /*0d20*/  FSETP.GEU.AND P5, PT, R26, -126, PT ;  /* 0xc2fc00001a00780b */ /* 0x000fe20003fae000 */
[----:B------:R-:W-:Y:S01]  /*0d30*/  FFMA R20, R0, R21, RZ ;  /* 0x0000001500147223 */ /* 0x000fe200000000ff */
[----:B------:R0:W2:Y:S01]  /*0d40*/  MUFU.EX2 R18, R25 ;  /* 0x0000001900127308 */ /* 0x0000a20000000800 */
[----:B------:R-:W-:Y:S02]  /*0d50*/  VIADD R21, R10, 0x1 ;  /* 0x000000010a157836 */ /* 0x000fe40000000000 */
[----:B---3--:R-:W-:Y:S01]  /*0d60*/  @!P2 FADD R19, R19, -24 ;  /* 0xc1c000001313a421 */ /* 0x008fe20000000000 */
[----:B------:R-:W-:Y:S01]  /*0d70*/  FFMA R20, R9, R16, R20 ;  /* 0x0000001009147223 */ /* 0x000fe20000000014 */
[----:B------:R-:W-:-:S03]  /*0d80*/  MOV R16, R27 ;  /* 0x0000001b00107202 */ /* 0x000fc60000000f00 */
[----:B------:R-:W3:Y:S01]  /*0d90*/  MUFU.EX2 R24, R24 ;  /* 0x0000001800187308 */ /* 0x000ee20000000800 */
[----:B0-----:R-:W-:Y:S01]  /*0da0*/  IABS R25, R21 ;  /* 0x0000001500197213 */ /* 0x001fe20000000000 */
[----:B-1----:R-:W-:Y:S01]  /*0db0*/  @!P1 FMUL R23, R23, R23 ;  /* 0x0000001717179220 */ /* 0x002fe20000400000 */
[----:B------:R-:W-:Y:S01]  /*0dc0*/  IADD3 R21, PT, PT, R12, 0x2, RZ ;  /* 0x000000020c157810 */ /* 0x000fe20007ffe0ff */
[----:B------:R-:W-:Y:S01]  /*0dd0*/  @!P5 FMUL R26, R26, 0.5 ;  /* 0x3f0000001a1ad820 */ /* 0x000fe20000400000 */
[----:B------:R-:W-:Y:S01]  /*0de0*/  I2FP.F32.S32 R25, R25 ;  /* 0x0000001900197245 */ /* 0x000fe20000201400 */
[----:B------:R-:W-:Y:S01]  /*0df0*/  FFMA R28, R0, R23, RZ ;  /* 0x00000017001c7223 */ /* 0x000fe200000000ff */
[----:B------:R-:W-:Y:S01]  /*0e00*/  IABS R21, R21 ;  /* 0x0000001500157213 */ /* 0x000fe20000000000 */
[----:B------:R0:W1:Y:S01]  /*0e10*/  MUFU.EX2 R22, R17 ;  /* 0x0000001100167308 */ /* 0x0000620000000800 */
[----:B--2---:R-:W-:Y:S01]  /*0e20*/  @!P3 FMUL R18, R18, R18 ;  /* 0x000000121212b220 */ /* 0x004fe20000400000 */
[----:B------:R-:W-:-:S02]  /*0e30*/  FSETP.GEU.AND P3, PT, |R25|, 1.175494350822287508e-38, PT ;  /* 0x008000001900780b */ /* 0x000fc40003f6e200 */
[----:B------:R-:W-:Y:S02]  /*0e40*/  I2FP.F32.S32 R21, R21 ;  /* 0x0000001500157245 */ /* 0x000fe40000201400 */
[----:B------:R-:W-:Y:S02]  /*0e50*/  I2FP.F32.S32 R16, R16 ;  /* 0x0000001000107245 */ /* 0x000fe40000201400 */
[----:B------:R2:W4:Y:S01]  /*0e60*/  MUFU.EX2 R23, R26 ;  /* 0x0000001a00177308 */ /* 0x0005220000000800 */
[----:B---3--:R-:W-:Y:S01]  /*0e70*/  @!P0 FMUL R24, R24, R24 ;  /* 0x0000001818188220 */ /* 0x008fe20000400000 */
[----:B0-----:R-:W-:Y:S01]  /*0e80*/  FFMA R17, R11, R18, R14 ;  /* 0x000000120b117223 */ /* 0x001fe2000000000e */
[----:B------:R-:W-:Y:S02]  /*0e90*/  FSETP.GEU.AND P1, PT, |R21|, 1.175494350822287508e-38, PT ;  /* 0x008000001500780b */ /* 0x000fe40003f2e200 */
[----:B------:R-:W-:Y:S01]  /*0ea0*/  FFMA R14, R9, R24, R28 ;  /* 0x00000018090e7223 */ /* 0x000fe2000000001c */
[----:B------:R-:W-:Y:S01]  /*0eb0*/  VIADD R24, R8, 0x2 ;  /* 0x0000000208187836 */ /* 0x000fe20000000000 */
[----:B------:R-:W-:Y:S01]  /*0ec0*/  FSETP.GEU.AND P6, PT, |R16|, 1.175494350822287508e-38, PT ;  /* 0x008000001000780b */ /* 0x000fe20003fce200 */
[----:B------:R-:W-:Y:S01]  /*0ed0*/  @!P3 FMUL R25, R25, 16777216 ;  /* 0x4b8000001919b820 */ /* 0x000fe20000400000 */
[----:B-1----:R-:W-:Y:S01]  /*0ee0*/  @!P4 FMUL R22, R22, R22 ;  /* 0x000000161616c220 */ /* 0x002fe20000400000 */
[----:B--2---:R-:W-:Y:S01]  /*0ef0*/  FMUL R26, R19, UR8 ;  /* 0x00000008131a7c20 */ /* 0x004fe20008400000 */
[----:B------:R-:W-:Y:S01]  /*0f00*/  IABS R24, R24 ;  /* 0x0000001800187213 */ /* 0x000fe20000000000 */
[----:B------:R0:W1:Y:S01]  /*0f10*/  MUFU.LG2 R18, R25 ;  /* 0x0000001900127308 */ /* 0x0000620000000c00 */
[----:B------:R-:W-:Y:S01]  /*0f20*/  FFMA R27, R11, R22, R20 ;  /* 0x000000160b1b7223 */ /* 0x000fe20000000014 */
[----:B------:R-:W-:Y:S01]  /*0f30*/  IADD3 R20, PT, PT, R7, 0x2, RZ ;  /* 0x0000000207147810 */ /* 0x000fe20007ffe0ff */
[----:B------:R-:W-:Y:S01]  /*0f40*/  VIADD R8, R8, 0x4 ;  /* 0x0000000408087836 */ /* 0x000fe20000000000 */
[----:B------:R-:W-:Y:S01]  /*0f50*/  MOV R22, R24 ;  /* 0x0000001800167202 */ /* 0x000fe20000000f00 */
[----:B----4-:R-:W-:Y:S01]  /*0f60*/  @!P5 FMUL R23, R23, R23 ;  /* 0x000000171717d220 */ /* 0x010fe20000400000 */
[----:B------:R-:W-:Y:S01]  /*0f70*/  FSETP.GEU.AND P0, PT, R26, -126, PT ;  /* 0xc2fc00001a00780b */ /* 0x000fe20003f0e000 */
[----:B------:R-:W-:Y:S01]  /*0f80*/  @!P1 FMUL R21, R21, 16777216 ;  /* 0x4b80000015159820 */ /* 0x000fe20000400000 */
[----:B------:R-:W-:Y:S01]  /*0f90*/  @!P6 FMUL R16, R16, 16777216 ;  /* 0x4b8000001010e820 */ /* 0x000fe20000400000 */
[----:B0-----:R-:W-:Y:S01]  /*0fa0*/  I2FP.F32.S32 R25, R22 ;  /* 0x0000001600197245 */ /* 0x001fe20000201400 */
[----:B------:R-:W-:-:S02]  /*0fb0*/  VIADD R22, R10, 0x2 ;  /* 0x000000020a167836 */ /* 0x000fc40000000000 */
[----:B------:R-:W-:Y:S01]  /*0fc0*/  FFMA R24, R4, R23, R27 ;  /* 0x0000001704187223 */ /* 0x000fe2000000001b */
[----:B------:R-:W-:Y:S01]  /*0fd0*/  IABS R23, R20 ;  /* 0x0000001400177213 */ /* 0x000fe20000000000 */
[----:B------:R0:W2:Y:S01]  /*0fe0*/  MUFU.LG2 R19, R21 ;  /* 0x0000001500137308 */ /* 0x0000a20000000c00 */
[----:B------:R-:W-:Y:S02]  /*0ff0*/  FSETP.GEU.AND P2, PT, |R25|, 1.175494350822287508e-38, PT ;  /* 0x008000001900780b */ /* 0x000fe40003f4e200 */
[----:B------:R-:W-:Y:S01]  /*1000*/  IADD3 R12, PT, PT, R12, 0x4, RZ ;  /* 0x000000040c0c7810 */ /* 0x000fe20007ffe0ff */
[----:B-1----:R-:W-:Y:S01]  /*1010*/  @!P3 FADD R18, R18, -24 ;  /* 0xc1c000001212b421 */ /* 0x002fe20000000000 */
[----:B------:R-:W-:Y:S01]  /*1020*/  IADD3 R7, PT, PT, R7, 0x4, RZ ;  /* 0x0000000407077810 */ /* 0x000fe20007ffe0ff */
[----:B------:R-:W-:Y:S01]  /*1030*/  @!P0 FMUL R26, R26, 0.5 ;  /* 0x3f0000001a1a8820 */ /* 0x000fe20000400000 */
[----:B------:R-:W-:Y:S01]  /*1040*/  IADD3 R10, PT, PT, R10, 0x4, RZ ;  /* 0x000000040a0a7810 */ /* 0x000fe20007ffe0ff */
[----:B------:R-:W1:Y:S01]  /*1050*/  MUFU.LG2 R16, R16 ;  /* 0x0000001000107308 */ /* 0x000e620000000c00 */
[----:B0-----:R-:W-:-:S02]  /*1060*/  IABS R21, R22 ;  /* 0x0000001600157213 */ /* 0x001fc40000000000 */
[----:B------:R-:W-:Y:S02]  /*1070*/  I2FP.F32.S32 R22, R23 ;  /* 0x0000001700167245 */ /* 0x000fe40000201400 */
[----:B------:R-:W-:Y:S01]  /*1080*/  MOV R23, R21 ;  /* 0x0000001500177202 */ /* 0x000fe20000000f00 */
[----:B------:R-:W-:Y:S01]  /*1090*/  @!P2 FMUL R25, R25, 16777216 ;  /* 0x4b8000001919a820 */ /* 0x000fe20000400000 */
[----:B------:R-:W-:Y:S01]  /*10a0*/  FSETP.GEU.AND P5, PT, |R22|, 1.175494350822287508e-38, PT ;  /* 0x008000001600780b */ /* 0x000fe20003fae200 */
[----:B------:R-:W0:Y:S01]  /*10b0*/  MUFU.EX2 R26, R26 ;  /* 0x0000001a001a7308 */ /* 0x000e220000000800 */
[----:B------:R-:W-:Y:S01]  /*10c0*/  I2FP.F32.S32 R23, R23 ;  /* 0x0000001700177245 */ /* 0x000fe20000201400 */
[----:B--2---:R-:W-:-:S03]  /*10d0*/  @!P1 FADD R19, R19, -24 ;  /* 0xc1c0000013139421 */ /* 0x004fc60000000000 */
[----:B------:R-:W-:Y:S01]  /*10e0*/  FSETP.GEU.AND P4, PT, |R23|, 1.175494350822287508e-38, PT ;  /* 0x008000001700780b */ /* 0x000fe20003f8e200 */
[----:B------:R-:W-:Y:S02]  /*10f0*/  FMUL R29, R19, UR8 ;  /* 0x00000008131d7c20 */ /* 0x000fe40008400000 */
[----:B------:R-:W2:Y:S01]  /*1100*/  I2F.U16 R20, UR4 ;  /* 0x0000000400147d06 */ /* 0x000ea20008101000 */
[----:B-1----:R-:W-:Y:S01]  /*1110*/  @!P6 FADD R16, R16, -24 ;  /* 0xc1c000001010e421 */ /* 0x002fe20000000000 */
[----:B------:R-:W-:Y:S01]  /*1120*/  UIADD3 UR4, UPT, UPT, UR5, -0x2, URZ ;  /* 0xfffffffe05047890 */ /* 0x000fe2000fffe0ff */
[----:B------:R-:W-:Y:S01]  /*1130*/  FSETP.GEU.AND P1, PT, R29, -126, PT ;  /* 0xc2fc00001d00780b */ /* 0x000fe20003f2e000 */
[----:B------:R-:W-:Y:S01]  /*1140*/  @!P5 FMUL R22, R22, 16777216 ;  /* 0x4b8000001616d820 */ /* 0x000fe20000400000 */
[----:B------:R-:W-:Y:S01]  /*1150*/  FMUL R27, R16, UR8 ;  /* 0x00000008101b7c20 */ /* 0x000fe20008400000 */
[----:B------:R-:W-:Y:S02]  /*1160*/  ULOP3.LUT UR4, UR4, 0xff, URZ, 0xc0, !UPT ;  /* 0x000000ff04047892 */ /* 0x000fe4000f8ec0ff */
[----:B------:R1:W3:Y:S01]  /*1170*/  MUFU.LG2 R21, R25 ;  /* 0x0000001900157308 */ /* 0x0002e20000000c00 */
[----:B0-----:R-:W-:Y:S01]  /*1180*/  @!P0 FMUL R26, R26, R26 ;  /* 0x0000001a1a1a8220 */ /* 0x001fe20000400000 */
[----:B------:R-:W-:Y:S01]  /*1190*/  @!P4 FMUL R23, R23, 16777216 ;  /* 0x4b8000001717c820 */ /* 0x000fe20000400000 */
[----:B------:R-:W-:-:S02]  /*11a0*/  FSETP.GEU.AND P0, PT, R27, -126, PT ;  /* 0xc2fc00001b00780b */ /* 0x000fc40003f0e000 */
[----:B------:R-:W-:Y:S01]  /*11b0*/  FFMA R26, R4, R26, R17 ;  /* 0x0000001a041a7223 */ /* 0x000fe20000000011 */
[----:B--2---:R-:W-:Y:S02]  /*11c0*/  FADD R28, -R6, R20 ;  /* 0x00000014061c7221 */ /* 0x004fe40000000100 */
[----:B------:R-:W0:Y:S01]  /*11d0*/  MUFU.LG2 R22, R22 ;  /* 0x0000001600167308 */ /* 0x000e220000000c00 */
[----:B-1----:R-:W-:Y:S01]  /*11e0*/  FMUL R25, R18, UR8 ;  /* 0x0000000812197c20 */ /* 0x002fe20008400000 */
[----:B------:R-:W-:Y:S01]  /*11f0*/  @!P1 FMUL R29, R29, 0.5 ;  /* 0x3f0000001d1d9820 */ /* 0x000fe20000400000 */
[----:B------:R-:W-:-:S03]  /*1200*/  FFMA R24, R5, R24, |R28| ;  /* 0x0000001805187223 */ /* 0x000fc6000000041c */
[----:B------:R-:W-:Y:S02]  /*1210*/  FSETP.GEU.AND P6, PT, R25, -126, PT ;  /* 0xc2fc00001900780b */ /* 0x000fe40003fce000 */
[----:B------:R-:W1:Y:S01]  /*1220*/  MUFU.LG2 R16, R23 ;  /* 0x0000001700107308 */ /* 0x000e620000000c00 */
[----:B---3--:R-:W-:Y:S01]  /*1230*/  @!P2 FADD R21, R21, -24 ;  /* 0xc1c000001515a421 */ /* 0x008fe20000000000 */
[----:B------:R-:W-:Y:S01]  /*1240*/  FSETP.GEU.AND P3, PT, R24, R15, PT ;  /* 0x0000000f1800720b */ /* 0x000fe20003f6e000 */
[----:B------:R-:W-:Y:S02]  /*1250*/  @!P0 FMUL R27, R27, 0.5 ;  /* 0x3f0000001b1b8820 */ /* 0x000fe40000400000 */
[----:B------:R-:W-:-:S03]  /*1260*/  FMUL R21, R21, UR8 ;  /* 0x0000000815157c20 */ /* 0x000fc60008400000 */
[----:B------:R-:W2:Y:S01]  /*1270*/  I2F.U16 R17, UR4 ;  /* 0x0000000400117d06 */ /* 0x000ea20008101000 */
[----:B0-----:R-:W-:Y:S01]  /*1280*/  @!P5 FADD R22, R22, -24 ;  /* 0xc1c000001616d421 */ /* 0x001fe20000000000 */
[----:B------:R-:W-:Y:S01]  /*1290*/  UIADD3 UR4, UPT, UPT, UR5, -0x1, URZ ;  /* 0xffffffff05047890 */ /* 0x000fe2000fffe0ff */
[----:B------:R-:W-:Y:S01]  /*12a0*/  FSETP.GEU.AND P2, PT, R21, -126, PT ;  /* 0xc2fc00001500780b */ /* 0x000fe20003f4e000 */
[----:B------:R-:W-:Y:S01]  /*12b0*/  @!P6 FMUL R25, R25, 0.5 ;  /* 0x3f0000001919e820 */ /* 0x000fe20000400000 */
[----:B------:R-:W-:Y:S01]  /*12c0*/  FMUL R22, R22, UR8 ;  /* 0x0000000816167c20 */ /* 0x000fe20008400000 */
[----:B------:R-:W-:Y:S01]  /*12d0*/  ULOP3.LUT UR4, UR4, 0xff, URZ, 0xc0, !UPT ;  /* 0x000000ff04047892 */ /* 0x000fe2000f8ec0ff */
[----:B------:R-:W-:Y:S01]  /*12e0*/  @!P3 FADD R15, RZ, R24 ;  /* 0x00000018ff0fb221 */ /* 0x000fe20000000000 */
[----:B------:R-:W0:Y:S01]  /*12f0*/  MUFU.EX2 R18, R27 ;  /* 0x0000001b00127308 */ /* 0x000e220000000800 */
[----:B-1----:R-:W-:Y:S01]  /*1300*/  @!P4 FADD R16, R16, -24 ;  /* 0xc1c000001010c421 */ /* 0x002fe20000000000 */
[----:B------:R-:W-:-:S03]  /*1310*/  FSETP.GEU.AND P5, PT, R22, -126, PT ;  /* 0xc2fc00001600780b */ /* 0x000fc60003fae000 */
[----:B------:R-:W-:Y:S01]  /*1320*/  FMUL R16, R16, UR8 ;  /* 0x0000000810107c20 */ /* 0x000fe20008400000 */
[----:B--2---:R-:W-:Y:S02]  /*1330*/  FADD R24, -R6, R17 ;  /* 0x0000001106187221 */ /* 0x004fe40000000100 */
[----:B------:R1:W2:Y:S01]  /*1340*/  MUFU.EX2 R19, R25 ;  /* 0x0000001900137308 */ /* 0x0002a20000000800 */
[----:B------:R-:W-:Y:S01]  /*1350*/  @!P2 FMUL R21, R21, 0.5 ;  /* 0x3f0000001515a820 */ /* 0x000fe20000400000 */
[----:B------:R-:W-:Y:S01]  /*1360*/  FSETP.GEU.AND P4, PT, R16, -126, PT ;  /* 0xc2fc00001000780b */ /* 0x000fe20003f8e000 */
[----:B------:R-:W-:-:S04]  /*1370*/  FFMA R26, R5, R26, |R24| ;  /* 0x0000001a051a7223 */ /* 0x000fc80000000418 */
[----:B------:R-:W-:Y:S01]  /*1380*/  @!P5 FMUL R22, R22, 0.5 ;  /* 0x3f0000001616d820 */ /* 0x000fe20000400000 */
[----:B------:R-:W3:Y:S01]  /*1390*/  MUFU.EX2 R23, R29 ;  /* 0x0000001d00177308 */ /* 0x000ee20000000800 */
[----:B0-----:R-:W-:Y:S01]  /*13a0*/  @!P0 FMUL R18, R18, R18 ;  /* 0x0000001212128220 */ /* 0x001fe20000400000 */
[----:B------:R-:W-:-:S03]  /*13b0*/  FSETP.GEU.AND P0, PT, R26, R15, PT ;  /* 0x0000000f1a00720b */ /* 0x000fc60003f0e000 */
[----:B-1----:R-:W-:Y:S02]  /*13c0*/  FFMA R25, R11, R18, R14 ;  /* 0x000000120b197223 */ /* 0x002fe4000000000e */
[----:B------:R-:W-:Y:S01]  /*13d0*/  @!P4 FMUL R16, R16, 0.5 ;  /* 0x3f0000001010c820 */ /* 0x000fe20000400000 */
[----:B------:R-:W0:Y:S01]  /*13e0*/  I2F.U16 R24, UR4 ;  /* 0x0000000400187d06 */ /* 0x000e220008101000 */
[----:B------:R-:W-:Y:S01]  /*13f0*/  ULOP3.LUT UR4, UR5, 0xff, URZ, 0xc0, !UPT ;  /* 0x000000ff05047892 */ /* 0x000fe2000f8ec0ff */
[----:B--2---:R-:W-:Y:S01]  /*1400*/  @!P6 FMUL R19, R19, R19 ;  /* 0x000000131313e220 */ /* 0x004fe20000400000 */
[----:B------:R-:W-:-:S03]  /*1410*/  UIADD3 UR5, UPT, UPT, UR5, 0x4, URZ ;  /* 0x0000000405057890 */ /* 0x000fc6000fffe0ff */
[----:B------:R-:W-:Y:S01]  /*1420*/  FFMA R14, R4, R19, R25 ;  /* 0x00000013040e7223 */ /* 0x000fe20000000019 */
[----:B------:R-:W-:Y:S01]  /*1430*/  @P0 FSEL R17, R20, R13, !P3 ;  /* 0x0000000d14110208 */ /* 0x000fe20005800000 */
[----:B------:R-:W1:Y:S01]  /*1440*/  MUFU.EX2 R28, R21 ;  /* 0x00000015001c7308 */ /* 0x000e620000000800 */
[----:B---3--:R-:W-:Y:S01]  /*1450*/  @!P1 FMUL R23, R23, R23 ;  /* 0x0000001717179220 */ /* 0x008fe20000400000 */
[----:B------:R-:W-:Y:S01]  /*1460*/  @!P0 FADD R15, RZ, R26 ;  /* 0x0000001aff0f8221 */ /* 0x000fe20000000000 */
[----:B------:R-:W-:Y:S01]  /*1470*/  UISETP.NE.AND UP0, UPT, UR5, 0x103, UPT ;  /* 0x000001030500788c */ /* 0x000fe2000bf05270 */
[----:B0-----:R-:W-:-:S04]  /*1480*/  FADD R18, -R6, R24 ;  /* 0x0000001806127221 */ /* 0x001fc80000000100 */
[----:B------:R-:W0:Y:S01]  /*1490*/  MUFU.EX2 R22, R22 ;  /* 0x0000001600167308 */ /* 0x000e220000000800 */
[----:B------:R-:W-:Y:S01]  /*14a0*/  FFMA R14, R5, R14, |R18| ;  /* 0x0000000e050e7223 */ /* 0x000fe20000000412 */
[----:B------:R-:W-:-:S06]  /*14b0*/  FFMA R18, R0, R23, RZ ;  /* 0x0000001700127223 */ /* 0x000fcc00000000ff */
[----:B------:R-:W2:Y:S01]  /*14c0*/  MUFU.EX2 R16, R16 ;  /* 0x0000001000107308 */ /* 0x000ea20000000800 */
[----:B-1----:R-:W-:Y:S01]  /*14d0*/  @!P2 FMUL R28, R28, R28 ;  /* 0x0000001c1c1ca220 */ /* 0x002fe20000400000 */
[----:B------:R-:W-:-:S03]  /*14e0*/  FSETP.GEU.AND P0, PT, R14, R15, PT ;  /* 0x0000000f0e00720b */ /* 0x000fc60003f0e000 */
[----:B------:R-:W-:-:S03]  /*14f0*/  FFMA R18, R9, R28, R18 ;  /* 0x0000001c09127223 */ /* 0x000fc60000000012 */
[----:B------:R-:W1:Y:S01]  /*1500*/  I2F.U16 R13, UR4 ;  /* 0x00000004000d7d06 */ /* 0x000e620008101000 */
[----:B0-----:R-:W-:-:S04]  /*1510*/  @!P5 FMUL R22, R22, R22 ;  /* 0x000000161616d220 */ /* 0x001fc80000400000 */
[----:B------:R-:W-:Y:S02]  /*1520*/  FFMA R19, R11, R22, R18 ;  /* 0x000000160b137223 */ /* 0x000fe40000000012 */
[----:B------:R-:W-:Y:S01]  /*1530*/  @!P0 FADD R15, RZ, R14 ;  /* 0x0000000eff0f8221 */ /* 0x000fe20000000000 */
[----:B--2---:R-:W-:-:S04]  /*1540*/  @!P4 FMUL R16, R16, R16 ;  /* 0x000000101010c220 */ /* 0x004fc80000400000 */
[----:B------:R-:W-:Y:S01]  /*1550*/  FFMA R16, R4, R16, R19 ;  /* 0x0000001004107223 */ /* 0x000fe20000000013 */
[----:B-1----:R-:W-:-:S04]  /*1560*/  FADD R18, -R6, R13 ;  /* 0x0000000d06127221 */ /* 0x002fc80000000100 */
[----:B------:R-:W-:-:S05]  /*1570*/  FFMA R16, R5, R16, |R18| ;  /* 0x0000001005107223 */ /* 0x000fca0000000412 */
[----:B------:R-:W-:-:S13]  /*1580*/  FSETP.GEU.AND P1, PT, R16, R15, PT ;  /* 0x0000000f1000720b */ /* 0x000fda0003f2e000 */
[----:B------:R-:W-:Y:S01]  /*1590*/  @P1 FSEL R13, R24, R17, !P0 ;  /* 0x00000011180d1208 */ /* 0x000fe20004000000 */
[----:B------:R-:W-:Y:S01]  /*15a0*/  @!P1 FADD R15, RZ, R16 ;  /* 0x00000010ff0f9221 */ /* 0x000fe20000000000 */
[----:B------:R-:W-:Y:S06]  /*15b0*/  BRA.U UP0, `(.L_x_2) ;  /* 0xfffffff100347547 */ /* 0x000fec000b83ffff */
[----:B------:R-:W-:-:S06]  /*15c0*/  FADD R13, R13, 0.5 ;  /* 0x3f0000000d0d7421 */ /* 0x000fcc0000000000 */
[----:B------:R-:W0:Y:S02]  /*15d0*/  F2I.U32.TRUNC.NTZ R13, R13 ;  /* 0x0000000d000d7305 */ /* 0x000e24000020f000 */
[----:B0-----:R-:W-:Y:S01]  /*15e0*/  STG.E.U8 desc[UR6][R2.64], R13 ;  /* 0x0000000d02007986 */ /* 0x001fe2000c101106 */
[----:B------:R-:W-:Y:S05]  /*15f0*/  EXIT ;  /* 0x000000000000794d */ /* 0x000fea0003800000 */
.L_x_3:
[----:B------:R-:W-:-:S00]  /*1600*/  BRA `(.L_x_3) ;  /* 0xfffffffc00fc7947 */ /* 0x000fc0000383ffff */
[----:B------:R-:W-:-:S00]  /*1610*/  NOP ;  /* 0x0000000000007918 */ /* 0x000fc00000000000 */
        /* <DEDUP_REMOVED lines=14> */
.L_x_4:


//--------------------- .nv.shared.reserved.0     --------------------------
	.section	.nv.shared.reserved.0,"aw",@nobits
	.weak		__nv_reservedSMEM_offset_0_alias
	.size		__nv_reservedSMEM_offset_0_alias, 0, 64
	.other		__nv_reservedSMEM_offset_0_alias,@"STO_CUDA_RESERVED_SHARED STV_DEFAULT"
__nv_reservedSMEM_offset_0_alias:
	.zero		0
	.zero		64


//--------------------- .nv.constant0._Z3fuyPhS_PiPjjjjff --------------------------
	.section	.nv.constant0._Z3fuyPhS_PiPjjjjff,"a",@progbits
	.sectionflags	@""
	.align	4
.nv.constant0._Z3fuyPhS_PiPjjjjff:
	.zero		948


//--------------------- SYMBOLS --------------------------

	.type		.nv.reservedSmem.offset0,@object
	.size		.nv.reservedSmem.offset0,0x4
